	.headerflags	@"EF_CUDA_TEXMODE_UNIFIED EF_CUDA_64BIT_ADDRESS EF_CUDA_ACCELERATORS EF_CUDA_SM90 EF_CUDA_VIRTUAL_SM(EF_CUDA_SM90)"
	.elftype	@"ET_EXEC"


//--------------------- .nv.info                  --------------------------
	.section	.nv.info,"",@"SHT_CUDA_INFO"
	.align	4


	//----- nvinfo : EIATTR_REGCOUNT
	.align		4
        /*0000*/ 	.byte	0x04, 0x2f
        /*0002*/ 	.short	(.L_3 - .L_2)
	.align		4
.L_2:
        /*0004*/ 	.word	index@(triton_per_fused__weight_norm_interface_17)
        /*0008*/ 	.word	0x00000014


	//----- nvinfo : EIATTR_MIN_STACK_SIZE
	.align		4
.L_3:
        /*000c*/ 	.byte	0x04, 0x12
        /*000e*/ 	.short	(.L_5 - .L_4)
	.align		4
.L_4:
        /*0010*/ 	.word	index@(triton_per_fused__weight_norm_interface_17)
        /*0014*/ 	.word	0x00000000


	//----- nvinfo : EIATTR_FRAME_SIZE
	.align		4
.L_5:
        /*0018*/ 	.byte	0x04, 0x11
        /*001a*/ 	.short	(.L_7 - .L_6)
	.align		4
.L_6:
        /*001c*/ 	.word	index@(triton_per_fused__weight_norm_interface_17)
        /*0020*/ 	.word	0x00000000


	//----- nvinfo : EIATTR_MIN_STACK_SIZE
	.align		4
.L_7:
        /*0024*/ 	.byte	0x04, 0x12
        /*0026*/ 	.short	(.L_9 - .L_8)
	.align		4
.L_8:
        /*0028*/ 	.word	index@(triton_per_fused__weight_norm_interface_17)
        /*002c*/ 	.word	0x00000000
.L_9:


//--------------------- .nv.info.triton_per_fused__weight_norm_interface_17 --------------------------
	.section	.nv.info.triton_per_fused__weight_norm_interface_17,"",@"SHT_CUDA_INFO"
	.sectionflags	@""
	.align	4


	//----- nvinfo : EIATTR_CUDA_API_VERSION
	.align		4
        /*0000*/ 	.byte	0x04, 0x37
        /*0002*/ 	.short	(.L_11 - .L_10)
.L_10:
        /*0004*/ 	.word	0x0000007c


	//----- nvinfo : EIATTR_KPARAM_INFO
	.align		4
.L_11:
        /*0008*/ 	.byte	0x04, 0x17
        /*000a*/ 	.short	(.L_13 - .L_12)
.L_12:
        /*000c*/ 	.word	0x00000000
        /*0010*/ 	.short	0x0005
        /*0012*/ 	.short	0x0024
        /*0014*/ 	.byte	0x00, 0xf0, 0x11, 0x00


	//----- nvinfo : EIATTR_KPARAM_INFO
	.align		4
.L_13:
        /*0018*/ 	.byte	0x04, 0x17
        /*001a*/ 	.short	(.L_15 - .L_14)
.L_14:
        /*001c*/ 	.word	0x00000000
        /*0020*/ 	.short	0x0004
        /*0022*/ 	.short	0x0020
        /*0024*/ 	.byte	0x00, 0xf0, 0x11, 0x00


	//----- nvinfo : EIATTR_KPARAM_INFO
	.align		4
.L_15:
        /*0028*/ 	.byte	0x04, 0x17
        /*002a*/ 	.short	(.L_17 - .L_16)
.L_16:
        /*002c*/ 	.word	0x00000000
        /*0030*/ 	.short	0x0003
        /*0032*/ 	.short	0x0018
        /*0034*/ 	.byte	0x00, 0xf4, 0x21, 0x00


	//----- nvinfo : EIATTR_KPARAM_INFO
	.align		4
.L_17:
        /*0038*/ 	.byte	0x04, 0x17
        /*003a*/ 	.short	(.L_19 - .L_18)
.L_18:
        /*003c*/ 	.word	0x00000000
        /*0040*/ 	.short	0x0002
        /*0042*/ 	.short	0x0010
        /*0044*/ 	.byte	0x00, 0xf4, 0x21, 0x00


	//----- nvinfo : EIATTR_KPARAM_INFO
	.align		4
.L_19:
        /*0048*/ 	.byte	0x04, 0x17
        /*004a*/ 	.short	(.L_21 - .L_20)
.L_20:
        /*004c*/ 	.word	0x00000000
        /*0050*/ 	.short	0x0001
        /*0052*/ 	.short	0x0008
        /*0054*/ 	.byte	0x00, 0xf4, 0x21, 0x00


	//----- nvinfo : EIATTR_KPARAM_INFO
	.align		4
.L_21:
        /*0058*/ 	.byte	0x04, 0x17
        /*005a*/ 	.short	(.L_23 - .L_22)
.L_22:
        /*005c*/ 	.word	0x00000000
        /*0060*/ 	.short	0x0000
        /*0062*/ 	.short	0x0000
        /*0064*/ 	.byte	0x00, 0xf4, 0x21, 0x00


	//----- nvinfo : EIATTR_SPARSE_MMA_MASK
	.align		4
.L_23:
        /*0068*/ 	.byte	0x03, 0x50
        /*006a*/ 	.short	0x0000


	//----- nvinfo : EIATTR_MAXREG_COUNT
	.align		4
        /*006c*/ 	.byte	0x03, 0x1b
        /*006e*/ 	.short	0x00ff


	//----- nvinfo : EIATTR_COOP_GROUP_MASK_REGIDS
	.align		4
        /*0070*/ 	.byte	0x04, 0x29
        /*0072*/ 	.short	(.L_25 - .L_24)


	//   ....[0]....
.L_24:
        /*0074*/ 	.word	0xffffffff


	//   ....[1]....
        /*0078*/ 	.word	0xffffffff


	//   ....[2]....
        /*007c*/ 	.word	0xffffffff


	//----- nvinfo : EIATTR_COOP_GROUP_INSTR_OFFSETS
	.align		4
.L_25:
        /*0080*/ 	.byte	0x04, 0x28
        /*0082*/ 	.short	(.L_27 - .L_26)


	//   ....[0]....
.L_26:
        /*0084*/ 	.word	0x00000230


	//   ....[1]....
        /*0088*/ 	.word	0x00000250


	//   ....[2]....
        /*008c*/ 	.word	0x00000270


	//----- nvinfo : EIATTR_EXIT_INSTR_OFFSETS
	.align		4
.L_27:
        /*0090*/ 	.byte	0x04, 0x1c
        /*0092*/ 	.short	(.L_29 - .L_28)


	//   ....[0]....
.L_28:
        /*0094*/ 	.word	0x00000440


	//   ....[1]....
        /*0098*/ 	.word	0x00000460


	//----- nvinfo : EIATTR_REQNTID
	.align		4
.L_29:
        /*009c*/ 	.byte	0x04, 0x10
        /*009e*/ 	.short	(.L_31 - .L_30)
.L_30:
        /*00a0*/ 	.word	0x00000040
        /*00a4*/ 	.word	0x00000001
        /*00a8*/ 	.word	0x00000001


	//----- nvinfo : EIATTR_CBANK_PARAM_SIZE
	.align		4
.L_31:
        /*00ac*/ 	.byte	0x03, 0x19
        /*00ae*/ 	.short	0x0028


	//----- nvinfo : EIATTR_PARAM_CBANK
	.align		4
        /*00b0*/ 	.byte	0x04, 0x0a
        /*00b2*/ 	.short	(.L_33 - .L_32)
	.align		4
.L_32:
        /*00b4*/ 	.word	index@(.nv.constant0.triton_per_fused__weight_norm_interface_17)
        /*00b8*/ 	.short	0x0210
        /*00ba*/ 	.short	0x0028


	//----- nvinfo : EIATTR_SW_WAR
	.align		4
.L_33:
        /*00bc*/ 	.byte	0x04, 0x36
        /*00be*/ 	.short	(.L_35 - .L_34)
.L_34:
        /*00c0*/ 	.word	0x00000008
.L_35:


//--------------------- .nv.callgraph             --------------------------
	.section	.nv.callgraph,"",@"SHT_CUDA_CALLGRAPH"
	.align	4
	.sectionentsize	8
	.align		4
        /*0000*/ 	.word	0x00000000
	.align		4
        /*0004*/ 	.word	0xffffffff
	.align		4
        /*0008*/ 	.word	0x00000000
	.align		4
        /*000c*/ 	.word	0xfffffffe
	.align		4
        /*0010*/ 	.word	0x00000000
	.align		4
        /*0014*/ 	.word	0xfffffffd
	.align		4
        /*0018*/ 	.word	0x00000000
	.align		4
        /*001c*/ 	.word	0xfffffffc


//--------------------- .nv.constant4             --------------------------
	.section	.nv.constant4,"a",@progbits
	.align	8
	.align		8
.nv.constant4:
        /*0000*/ 	.dword	_$_str
	.align		8
        /*0008*/ 	.dword	_$_str_$_2


//--------------------- .text.triton_per_fused__weight_norm_interface_17 --------------------------
	.section	.text.triton_per_fused__weight_norm_interface_17,"ax",@progbits
	.sectionflags	@"SHF_BARRIERS=1"
	.align	128
        .global         triton_per_fused__weight_norm_interface_17
        .type           triton_per_fused__weight_norm_interface_17,@function
        .size           triton_per_fused__weight_norm_interface_17,(.L_x_1 - triton_per_fused__weight_norm_interface_17)
        .other          triton_per_fused__weight_norm_interface_17,@"STO_CUDA_ENTRY STV_DEFAULT"
triton_per_fused__weight_norm_interface_17:
.text.triton_per_fused__weight_norm_interface_17:
[----:B------:R-:W0:Y:S02]  /*0000*/  LDC R1, c[0x0][0x28] ;  /* 0x00000a00ff017b82 */ /* 0x000e240000000800 */
[----:B------:R-:W1:Y:S01]  /*0010*/  S2R R3, SR_TID.X ;  /* 0x0000000000037919 */ /* 0x000e620000002100 */
[----:B------:R-:W2:Y:S01]  /*0020*/  LDC.64 R10, c[0x0][0x218] ;  /* 0x00008600ff0a7b82 */ /* 0x000ea20000000a00 */
[----:B------:R-:W-:Y:S02]  /*0030*/  CS2R R4, SRZ ;  /* 0x0000000000047805 */ /* 0x000fe4000001ff00 */
[----:B------:R-:W-:Y:S01]  /*0040*/  CS2R R6, SRZ ;  /* 0x0000000000067805 */ /* 0x000fe2000001ff00 */
[----:B------:R-:W3:Y:S01]  /*0050*/  S2R R0, SR_CTAID.X ;  /* 0x0000000000007919 */ /* 0x000ee20000002500 */
[----:B------:R-:W-:-:S03]  /*0060*/  ULDC.64 UR6, c[0x0][0x208] ;  /* 0x0000820000067ab9 */ /* 0x000fc60000000a00 */
[----:B------:R-:W4:Y:S01]  /*0070*/  LDC.64 R12, c[0x0][0x220] ;  /* 0x00008800ff0c7b82 */ /* 0x000f220000000a00 */
[----:B-1----:R-:W-:Y:S01]  /*0080*/  SHF.R.U32.HI R9, RZ, 0x3, R3 ;  /* 0x00000003ff097819 */ /* 0x002fe20000011603 */
[----:B------:R-:W-:Y:S02]  /*0090*/  IMAD.SHL.U32 R2, R3, 0x4, RZ ;  /* 0x0000000403027824 */ /* 0x000fe400078e00ff */
[----:B---3--:R-:W-:Y:S01]  /*00a0*/  IMAD.SHL.U32 R0, R0, 0x8, RZ ;  /* 0x0000000800007824 */ /* 0x008fe200078e00ff */
[----:B------:R-:W-:Y:S02]  /*00b0*/  SGXT.U32 R9, R9, 0x3 ;  /* 0x000000030909781a */ /* 0x000fe40000000000 */
[----:B------:R-:W-:Y:S02]  /*00c0*/  LOP3.LUT R2, R2, 0x1c, RZ, 0xc0, !PT ;  /* 0x0000001c02027812 */ /* 0x000fe400078ec0ff */
[----:B------:R-:W-:-:S04]  /*00d0*/  LOP3.LUT R15, R0, R9, RZ, 0xfc, !PT ;  /* 0x00000009000f7212 */ /* 0x000fc800078efcff */
[C---:B------:R-:W-:Y:S02]  /*00e0*/  ISETP.GE.AND P1, PT, R15.reuse, 0x10, PT ;  /* 0x000000100f00780c */ /* 0x040fe40003f26270 */
[----:B------:R-:W-:-:S05]  /*00f0*/  LEA R2, R15, R2, 0x5 ;  /* 0x000000020f027211 */ /* 0x000fca00078e28ff */
[----:B--2---:R-:W-:-:S06]  /*0100*/  IMAD.WIDE R10, R2, 0x4, R10 ;  /* 0x00000004020a7825 */ /* 0x004fcc00078e020a */
[----:B------:R-:W2:Y:S01]  /*0110*/  @!P1 LDG.E.128 R4, desc[UR6][R10.64] ;  /* 0x000000060a049981 */ /* 0x000ea2000c1e1d00 */
[----:B------:R-:W-:Y:S01]  /*0120*/  HFMA2.MMA R8, -RZ, RZ, 0, 0 ;  /* 0x00000000ff087435 */ /* 0x000fe200000001ff */
[----:B----4-:R-:W-:-:S09]  /*0130*/  IMAD.WIDE R12, R15, 0x4, R12 ;  /* 0x000000040f0c7825 */ /* 0x010fd200078e020c */
[----:B------:R1:W3:Y:S01]  /*0140*/  @!P1 LDG.E.EL R8, desc[UR6][R12.64] ;  /* 0x000000060c089981 */ /* 0x0002e2000c2e1900 */
[----:B------:R-:W4:Y:S01]  /*0150*/  S2UR UR5, SR_CgaCtaId ;  /* 0x00000000000579c3 */ /* 0x000f220000008800 */
[----:B------:R-:W-:Y:S01]  /*0160*/  UMOV UR4, 0x400 ;  /* 0x0000040000047882 */ /* 0x000fe20000000000 */
[----:B------:R-:W-:Y:S01]  /*0170*/  LOP3.LUT P0, RZ, R3, 0x38, RZ, 0xc0, !PT ;  /* 0x0000003803ff7812 */ /* 0x000fe2000780c0ff */
[----:B----4-:R-:W-:-:S06]  /*0180*/  UPRMT UR4, UR5, 0x654, UR4 ;  /* 0x0000065405047896 */ /* 0x010fcc0008000004 */
[----:B------:R-:W-:Y:S02]  /*0190*/  LEA R9, R9, UR4, 0x2 ;  /* 0x0000000409097c11 */ /* 0x000fe4000f8e10ff */
[----:B--2---:R-:W-:Y:S02]  /*01a0*/  SEL R5, R5, RZ, !P1 ;  /* 0x000000ff05057207 */ /* 0x004fe40004800000 */
[----:B------:R-:W-:Y:S02]  /*01b0*/  SEL R4, R4, RZ, !P1 ;  /* 0x000000ff04047207 */ /* 0x000fe40004800000 */
[----:B------:R-:W-:Y:S01]  /*01c0*/  SEL R6, R6, RZ, !P1 ;  /* 0x000000ff06067207 */ /* 0x000fe20004800000 */
[----:B------:R-:W-:Y:S01]  /*01d0*/  FMUL R15, R5, R5 ;  /* 0x00000005050f7220 */ /* 0x000fe20000400000 */
[----:B------:R-:W-:-:S03]  /*01e0*/  SEL R7, R7, RZ, !P1 ;  /* 0x000000ff07077207 */ /* 0x000fc60004800000 */
[----:B------:R-:W-:-:S04]  /*01f0*/  FFMA R15, R4, R4, R15 ;  /* 0x00000004040f7223 */ /* 0x000fc8000000000f */
[----:B------:R-:W-:-:S04]  /*0200*/  FFMA R10, R6, R6, R15 ;  /* 0x00000006060a7223 */ /* 0x000fc8000000000f */
[----:B------:R-:W-:-:S05]  /*0210*/  FFMA R10, R7, R7, R10 ;  /* 0x00000007070a7223 */ /* 0x000fca000000000a */
[----:B------:R-:W-:-:S05]  /*0220*/  FSEL R11, R10, RZ, !P1 ;  /* 0x000000ff0a0b7208 */ /* 0x000fca0004800000 */
[----:B------:R-:W1:Y:S02]  /*0230*/  SHFL.BFLY PT, R10, R11, 0x4, 0x1f ;  /* 0x0c801f000b0a7f89 */ /* 0x000e6400000e0000 */
[----:B-1----:R-:W-:-:S05]  /*0240*/  FADD R12, R11, R10 ;  /* 0x0000000a0b0c7221 */ /* 0x002fca0000000000 */
[----:B------:R-:W1:Y:S02]  /*0250*/  SHFL.BFLY PT, R13, R12, 0x2, 0x1f ;  /* 0x0c401f000c0d7f89 */ /* 0x000e6400000e0000 */
[----:B-1----:R-:W-:-:S05]  /*0260*/  FADD R13, R12, R13 ;  /* 0x0000000d0c0d7221 */ /* 0x002fca0000000000 */
[----:B------:R-:W1:Y:S02]  /*0270*/  SHFL.BFLY PT, R10, R13, 0x1, 0x1f ;  /* 0x0c201f000d0a7f89 */ /* 0x000e6400000e0000 */
[----:B-1----:R-:W-:Y:S01]  /*0280*/  FADD R14, R13, R10 ;  /* 0x0000000a0d0e7221 */ /* 0x002fe20000000000 */
[----:B------:R-:W-:Y:S01]  /*0290*/  LOP3.LUT R10, R3, 0x7, RZ, 0xc0, !PT ;  /* 0x00000007030a7812 */ /* 0x000fe200078ec0ff */
[----:B------:R-:W1:Y:S02]  /*02a0*/  LDC.64 R12, c[0x0][0x210] ;  /* 0x00008400ff0c7b82 */ /* 0x000e640000000a00 */
[----:B------:R-:W2:Y:S01]  /*02b0*/  MUFU.SQRT R16, R14 ;  /* 0x0000000e00107308 */ /* 0x000ea20000002000 */
[----:B------:R4:W-:Y:S01]  /*02c0*/  STS [R9], R14 ;  /* 0x0000000e09007388 */ /* 0x0009e20000000800 */
[----:B------:R-:W-:-:S04]  /*02d0*/  LEA R15, R10, UR4, 0x2 ;  /* 0x000000040a0f7c11 */ /* 0x000fc8000f8e10ff */
[----:B------:R-:W-:Y:S08]  /*02e0*/  BAR.SYNC.DEFER_BLOCKING 0x0 ;  /* 0x0000000000007b1d */ /* 0x000ff00000010000 */
[----:B------:R-:W5:Y:S01]  /*02f0*/  LDC.64 R10, c[0x0][0x228] ;  /* 0x00008a00ff0a7b82 */ /* 0x000f620000000a00 */
[----:B----4-:R-:W-:Y:S02]  /*0300*/  LOP3.LUT R9, R0, 0x7, R3, 0xf8, !PT ;  /* 0x0000000700097812 */ /* 0x010fe400078ef803 */
[----:B--2---:R-:W-:-:S02]  /*0310*/  FSETP.GT.AND P2, PT, R16, 8.50705917302346158658e+37, PT ;  /* 0x7e8000001000780b */ /* 0x004fc40003f44000 */
[----:B------:R-:W-:Y:S02]  /*0320*/  FSETP.GEU.AND P3, PT, R16, 1.175494350822287508e-38, PT ;  /* 0x008000001000780b */ /* 0x000fe40003f6e000 */
[C---:B------:R-:W-:Y:S01]  /*0330*/  ISETP.LT.AND P0, PT, R9.reuse, 0x10, !P0 ;  /* 0x000000100900780c */ /* 0x040fe20004701270 */
[----:B-1----:R-:W-:-:S08]  /*0340*/  IMAD.WIDE R12, R9, 0x4, R12 ;  /* 0x00000004090c7825 */ /* 0x002fd000078e020c */
[----:B------:R-:W-:Y:S01]  /*0350*/  @P2 FMUL R16, R16, 0.25 ;  /* 0x3e80000010102820 */ /* 0x000fe20000400000 */
[----:B------:R-:W1:Y:S01]  /*0360*/  LDS R15, [R15] ;  /* 0x000000000f0f7984 */ /* 0x000e620000000800 */
[----:B---3--:R-:W-:Y:S02]  /*0370*/  @P2 FMUL R8, R8, 0.25 ;  /* 0x3e80000008082820 */ /* 0x008fe40000400000 */
[----:B------:R-:W-:Y:S02]  /*0380*/  @!P3 FMUL R16, R16, 16777216 ;  /* 0x4b8000001010b820 */ /* 0x000fe40000400000 */
[----:B------:R-:W-:Y:S01]  /*0390*/  @!P3 FMUL R8, R8, 16777216 ;  /* 0x4b8000000808b820 */ /* 0x000fe20000400000 */
[----:B-----5:R-:W-:Y:S01]  /*03a0*/  IMAD.WIDE R10, R2, 0x4, R10 ;  /* 0x00000004020a7825 */ /* 0x020fe200078e020a */
[----:B------:R-:W2:Y:S03]  /*03b0*/  MUFU.RCP R17, R16 ;  /* 0x0000001000117308 */ /* 0x000ea60000001000 */
[----:B--2---:R-:W-:-:S04]  /*03c0*/  FMUL R17, R17, R8 ;  /* 0x0000000811117220 */ /* 0x004fc80000400000 */
[-C--:B------:R-:W-:Y:S01]  /*03d0*/  FMUL R4, R4, R17.reuse ;  /* 0x0000001104047220 */ /* 0x080fe20000400000 */
[-C--:B------:R-:W-:Y:S01]  /*03e0*/  FMUL R5, R5, R17.reuse ;  /* 0x0000001105057220 */ /* 0x080fe20000400000 */
[-C--:B------:R-:W-:Y:S01]  /*03f0*/  FMUL R6, R6, R17.reuse ;  /* 0x0000001106067220 */ /* 0x080fe20000400000 */
[----:B------:R-:W-:Y:S01]  /*0400*/  FMUL R7, R7, R17 ;  /* 0x0000001107077220 */ /* 0x000fe20000400000 */
[----:B-1----:R-:W1:Y:S01]  /*0410*/  MUFU.SQRT R3, R15 ;  /* 0x0000000f00037308 */ /* 0x002e620000002000 */
[----:B------:R-:W-:Y:S06]  /*0420*/  BAR.SYNC.DEFER_BLOCKING 0x0 ;  /* 0x0000000000007b1d */ /* 0x000fec0000010000 */
[----:B-1----:R1:W-:Y:S01]  /*0430*/  @P0 STG.E desc[UR6][R12.64], R3 ;  /* 0x000000030c000986 */ /* 0x0023e2000c101906 */
[----:B------:R-:W-:Y:S05]  /*0440*/  @P1 EXIT ;  /* 0x000000000000194d */ /* 0x000fea0003800000 */
[----:B------:R-:W-:Y:S01]  /*0450*/  STG.E.128 desc[UR6][R10.64], R4 ;  /* 0x000000040a007986 */ /* 0x000fe2000c101d06 */
[----:B------:R-:W-:Y:S05]  /*0460*/  EXIT ;  /* 0x000000000000794d */ /* 0x000fea0003800000 */
.L_x_0:
[----:B------:R-:W-:-:S00]  /*0470*/  BRA `(.L_x_0) ;  /* 0xfffffffc00fc7947 */ /* 0x000fc0000383ffff */
[----:B------:R-:W-:-:S00]  /*0480*/  NOP ;  /* 0x0000000000007918 */ /* 0x000fc00000000000 */
[----:B------:R-:W-:-:S00]  /*0490*/  NOP ;  /* 0x0000000000007918 */ /* 0x000fc00000000000 */
[----:B------:R-:W-:-:S00]  /*04a0*/  NOP ;  /* 0x0000000000007918 */ /* 0x000fc00000000000 */
[----:B------:R-:W-:-:S00]  /*04b0*/  NOP ;  /* 0x0000000000007918 */ /* 0x000fc00000000000 */
[----:B------:R-:W-:-:S00]  /*04c0*/  NOP ;  /* 0x0000000000007918 */ /* 0x000fc00000000000 */
[----:B------:R-:W-:-:S00]  /*04d0*/  NOP ;  /* 0x0000000000007918 */ /* 0x000fc00000000000 */
[----:B------:R-:W-:-:S00]  /*04e0*/  NOP ;  /* 0x0000000000007918 */ /* 0x000fc00000000000 */
[----:B------:R-:W-:-:S00]  /*04f0*/  NOP ;  /* 0x0000000000007918 */ /* 0x000fc00000000000 */
.L_x_1:


//--------------------- .nv.global.init           --------------------------
	.section	.nv.global.init,"aw",@progbits
.nv.global.init:
	.type		_$_str,@object
	.size		_$_str,(_$_str_$_2 - _$_str)
_$_str:
        /*0000*/ 	.byte	0x5f, 0x5f, 0x43, 0x55, 0x44, 0x41, 0x5f, 0x46, 0x54, 0x5a, 0x00
	.type		_$_str_$_2,@object
	.size		_$_str_$_2,(.L_1 - _$_str_$_2)
_$_str_$_2:
        /*000b*/ 	.byte	0x5f, 0x5f, 0x43, 0x55, 0x44, 0x41, 0x5f, 0x50, 0x52, 0x45, 0x43, 0x5f, 0x53, 0x51, 0x52, 0x54
        /*001b*/ 	.byte	0x00
.L_1:


//--------------------- .nv.shared.triton_per_fused__weight_norm_interface_17 --------------------------
	.section	.nv.shared.triton_per_fused__weight_norm_interface_17,"aw",@nobits
	.sectionflags	@""
	.align	16
	.zero		1024


//--------------------- .nv.constant0.triton_per_fused__weight_norm_interface_17 --------------------------
	.section	.nv.constant0.triton_per_fused__weight_norm_interface_17,"a",@progbits
	.sectionflags	@""
	.align	4
.nv.constant0.triton_per_fused__weight_norm_interface_17:
	.zero		568
